//
// Generated by NVIDIA NVVM Compiler
//
// Compiler Build ID: CL-36424714
// Cuda compilation tools, release 13.0, V13.0.88
// Based on NVVM 20.0.0
//

.version 9.0
.target sm_100
.address_size 64

	// .globl	_Z9kernelRowPdS_S_iii
.const .align 8 .b8 filter[1288];
.extern .shared .align 16 .b8 s_Input[];

.visible .entry _Z9kernelRowPdS_S_iii(
	.param .u64 .ptr .align 1 _Z9kernelRowPdS_S_iii_param_0,
	.param .u64 .ptr .align 1 _Z9kernelRowPdS_S_iii_param_1,
	.param .u64 .ptr .align 1 _Z9kernelRowPdS_S_iii_param_2,
	.param .u32 _Z9kernelRowPdS_S_iii_param_3,
	.param .u32 _Z9kernelRowPdS_S_iii_param_4,
	.param .u32 _Z9kernelRowPdS_S_iii_param_5
)
{
	.reg .pred 	%p<9>;
	.reg .b32 	%r<80>;
	.reg .b64 	%rd<21>;
	.reg .b64 	%fd<60>;

	ld.param.u64 	%rd2, [_Z9kernelRowPdS_S_iii_param_0];
	ld.param.u64 	%rd3, [_Z9kernelRowPdS_S_iii_param_2];
	ld.param.u32 	%r30, [_Z9kernelRowPdS_S_iii_param_3];
	ld.param.u32 	%r29, [_Z9kernelRowPdS_S_iii_param_5];
	neg.s32 	%r77, %r29;
	mov.u32 	%r31, %ctaid.x;
	mov.u32 	%r2, %ntid.x;
	mov.u32 	%r3, %tid.x;
	mad.lo.s32 	%r4, %r31, %r2, %r3;
	mov.u32 	%r32, %ctaid.y;
	mov.u32 	%r33, %ntid.y;
	mov.u32 	%r34, %tid.y;
	mad.lo.s32 	%r35, %r32, %r33, %r34;
	add.s32 	%r36, %r35, %r29;
	shl.b32 	%r5, %r29, 1;
	add.s32 	%r37, %r5, %r30;
	mul.lo.s32 	%r6, %r37, %r36;
	add.s32 	%r7, %r5, %r2;
	mul.lo.s32 	%r8, %r7, %r34;
	setp.ge.u32 	%p1, %r3, %r7;
	@%p1 bra 	$L__BB0_3;
	add.s32 	%r9, %r4, %r6;
	add.s32 	%r10, %r8, %r3;
	cvta.to.global.u64 	%rd1, %rd2;
	mov.b32 	%r72, 0;
$L__BB0_2:
	add.s32 	%r39, %r9, %r72;
	mul.wide.s32 	%rd4, %r39, 8;
	add.s64 	%rd5, %rd1, %rd4;
	ld.global.f64 	%fd10, [%rd5];
	add.s32 	%r40, %r10, %r72;
	shl.b32 	%r41, %r40, 3;
	mov.u32 	%r42, s_Input;
	add.s32 	%r43, %r42, %r41;
	st.shared.f64 	[%r43], %fd10;
	add.s32 	%r72, %r72, %r2;
	add.s32 	%r44, %r72, %r3;
	setp.lt.u32 	%p2, %r44, %r7;
	@%p2 bra 	$L__BB0_2;
$L__BB0_3:
	bar.sync 	0;
	setp.lt.s32 	%p3, %r29, %r77;
	mov.f64 	%fd59, 0d0000000000000000;
	@%p3 bra 	$L__BB0_12;
	add.s32 	%r45, %r29, %r3;
	add.s32 	%r13, %r45, %r8;
	setp.lt.u32 	%p4, %r5, 7;
	mov.f64 	%fd56, 0d0000000000000000;
	@%p4 bra 	$L__BB0_7;
	add.s32 	%r46, %r5, 1;
	and.b32  	%r47, %r46, -8;
	neg.s32 	%r75, %r47;
	shl.b32 	%r48, %r8, 3;
	shl.b32 	%r49, %r3, 3;
	add.s32 	%r50, %r48, %r49;
	mov.u32 	%r51, s_Input;
	add.s32 	%r52, %r50, %r51;
	add.s32 	%r73, %r52, 32;
	mov.f64 	%fd56, 0d0000000000000000;
	mov.u64 	%rd7, filter;
	mov.u32 	%r74, %r5;
$L__BB0_6:
	.pragma "nounroll";
	ld.shared.f64 	%fd14, [%r73+-32];
	mul.wide.s32 	%rd6, %r74, 8;
	add.s64 	%rd8, %rd7, %rd6;
	ld.const.f64 	%fd15, [%rd8];
	fma.rn.f64 	%fd16, %fd14, %fd15, %fd56;
	ld.shared.f64 	%fd17, [%r73+-24];
	ld.const.f64 	%fd18, [%rd8+-8];
	fma.rn.f64 	%fd19, %fd17, %fd18, %fd16;
	ld.shared.f64 	%fd20, [%r73+-16];
	ld.const.f64 	%fd21, [%rd8+-16];
	fma.rn.f64 	%fd22, %fd20, %fd21, %fd19;
	ld.shared.f64 	%fd23, [%r73+-8];
	ld.const.f64 	%fd24, [%rd8+-24];
	fma.rn.f64 	%fd25, %fd23, %fd24, %fd22;
	ld.shared.f64 	%fd26, [%r73];
	ld.const.f64 	%fd27, [%rd8+-32];
	fma.rn.f64 	%fd28, %fd26, %fd27, %fd25;
	ld.shared.f64 	%fd29, [%r73+8];
	ld.const.f64 	%fd30, [%rd8+-40];
	fma.rn.f64 	%fd31, %fd29, %fd30, %fd28;
	ld.shared.f64 	%fd32, [%r73+16];
	ld.const.f64 	%fd33, [%rd8+-48];
	fma.rn.f64 	%fd34, %fd32, %fd33, %fd31;
	ld.shared.f64 	%fd35, [%r73+24];
	ld.const.f64 	%fd36, [%rd8+-56];
	fma.rn.f64 	%fd56, %fd35, %fd36, %fd34;
	add.s32 	%r77, %r77, 8;
	add.s32 	%r75, %r75, 8;
	add.s32 	%r74, %r74, -8;
	add.s32 	%r73, %r73, 64;
	setp.ne.s32 	%p5, %r75, 0;
	@%p5 bra 	$L__BB0_6;
$L__BB0_7:
	and.b32  	%r53, %r5, 6;
	setp.lt.u32 	%p6, %r53, 3;
	@%p6 bra 	$L__BB0_9;
	add.s32 	%r54, %r13, %r77;
	shl.b32 	%r55, %r54, 3;
	mov.u32 	%r56, s_Input;
	add.s32 	%r57, %r56, %r55;
	ld.shared.f64 	%fd37, [%r57];
	sub.s32 	%r58, %r29, %r77;
	mul.wide.s32 	%rd9, %r58, 8;
	mov.u64 	%rd10, filter;
	add.s64 	%rd11, %rd10, %rd9;
	ld.const.f64 	%fd38, [%rd11];
	fma.rn.f64 	%fd39, %fd37, %fd38, %fd56;
	ld.shared.f64 	%fd40, [%r57+8];
	ld.const.f64 	%fd41, [%rd11+-8];
	fma.rn.f64 	%fd42, %fd40, %fd41, %fd39;
	ld.shared.f64 	%fd43, [%r57+16];
	ld.const.f64 	%fd44, [%rd11+-16];
	fma.rn.f64 	%fd45, %fd43, %fd44, %fd42;
	ld.shared.f64 	%fd46, [%r57+24];
	ld.const.f64 	%fd47, [%rd11+-24];
	fma.rn.f64 	%fd56, %fd46, %fd47, %fd45;
	add.s32 	%r77, %r77, 4;
$L__BB0_9:
	and.b32  	%r59, %r29, 1;
	setp.eq.b32 	%p7, %r59, 1;
	not.pred 	%p8, %p7;
	@%p8 bra 	$L__BB0_11;
	add.s32 	%r60, %r13, %r77;
	shl.b32 	%r61, %r60, 3;
	mov.u32 	%r62, s_Input;
	add.s32 	%r63, %r62, %r61;
	ld.shared.f64 	%fd48, [%r63];
	sub.s32 	%r64, %r29, %r77;
	mul.wide.s32 	%rd12, %r64, 8;
	mov.u64 	%rd13, filter;
	add.s64 	%rd14, %rd13, %rd12;
	ld.const.f64 	%fd49, [%rd14];
	fma.rn.f64 	%fd50, %fd48, %fd49, %fd56;
	ld.shared.f64 	%fd51, [%r63+8];
	ld.const.f64 	%fd52, [%rd14+-8];
	fma.rn.f64 	%fd56, %fd51, %fd52, %fd50;
	add.s32 	%r77, %r77, 2;
$L__BB0_11:
	add.s32 	%r65, %r13, %r77;
	shl.b32 	%r66, %r65, 3;
	mov.u32 	%r67, s_Input;
	add.s32 	%r68, %r67, %r66;
	ld.shared.f64 	%fd53, [%r68];
	sub.s32 	%r69, %r29, %r77;
	mul.wide.s32 	%rd15, %r69, 8;
	mov.u64 	%rd16, filter;
	add.s64 	%rd17, %rd16, %rd15;
	ld.const.f64 	%fd54, [%rd17];
	fma.rn.f64 	%fd59, %fd53, %fd54, %fd56;
$L__BB0_12:
	cvta.to.global.u64 	%rd18, %rd3;
	add.s32 	%r70, %r4, %r29;
	add.s32 	%r71, %r70, %r6;
	mul.wide.s32 	%rd19, %r71, 8;
	add.s64 	%rd20, %rd18, %rd19;
	st.global.f64 	[%rd20], %fd59;
	ret;

}
	// .globl	_Z12kernelColumnPdS_S_iii
.visible .entry _Z12kernelColumnPdS_S_iii(
	.param .u64 .ptr .align 1 _Z12kernelColumnPdS_S_iii_param_0,
	.param .u64 .ptr .align 1 _Z12kernelColumnPdS_S_iii_param_1,
	.param .u64 .ptr .align 1 _Z12kernelColumnPdS_S_iii_param_2,
	.param .u32 _Z12kernelColumnPdS_S_iii_param_3,
	.param .u32 _Z12kernelColumnPdS_S_iii_param_4,
	.param .u32 _Z12kernelColumnPdS_S_iii_param_5
)
{
	.reg .pred 	%p<9>;
	.reg .b32 	%r<93>;
	.reg .b64 	%rd<21>;
	.reg .b64 	%fd<60>;

	ld.param.u64 	%rd2, [_Z12kernelColumnPdS_S_iii_param_0];
	ld.param.u64 	%rd3, [_Z12kernelColumnPdS_S_iii_param_2];
	ld.param.u32 	%r33, [_Z12kernelColumnPdS_S_iii_param_3];
	ld.param.u32 	%r32, [_Z12kernelColumnPdS_S_iii_param_5];
	mov.u32 	%r34, %ctaid.x;
	mov.u32 	%r1, %ntid.x;
	mov.u32 	%r2, %tid.x;
	mad.lo.s32 	%r35, %r34, %r1, %r2;
	add.s32 	%r36, %r35, %r32;
	mov.u32 	%r37, %ctaid.y;
	mov.u32 	%r3, %ntid.y;
	mov.u32 	%r4, %tid.y;
	mad.lo.s32 	%r38, %r37, %r3, %r4;
	add.s32 	%r39, %r38, %r32;
	shl.b32 	%r5, %r32, 1;
	add.s32 	%r6, %r5, %r33;
	mad.lo.s32 	%r7, %r6, %r39, %r36;
	add.s32 	%r8, %r5, %r3;
	mul.lo.s32 	%r9, %r4, %r1;
	setp.ge.u32 	%p1, %r4, %r8;
	@%p1 bra 	$L__BB1_3;
	add.s32 	%r10, %r9, %r2;
	cvta.to.global.u64 	%rd1, %rd2;
	mov.b32 	%r85, 0;
$L__BB1_2:
	sub.s32 	%r41, %r85, %r32;
	mad.lo.s32 	%r42, %r41, %r6, %r7;
	mul.wide.s32 	%rd4, %r42, 8;
	add.s64 	%rd5, %rd1, %rd4;
	ld.global.f64 	%fd10, [%rd5];
	mad.lo.s32 	%r43, %r85, %r1, %r10;
	shl.b32 	%r44, %r43, 3;
	mov.u32 	%r45, s_Input;
	add.s32 	%r46, %r45, %r44;
	st.shared.f64 	[%r46], %fd10;
	add.s32 	%r85, %r85, %r3;
	add.s32 	%r47, %r85, %r4;
	setp.lt.u32 	%p2, %r47, %r8;
	@%p2 bra 	$L__BB1_2;
$L__BB1_3:
	bar.sync 	0;
	setp.lt.s32 	%p3, %r32, 0;
	mov.f64 	%fd59, 0d0000000000000000;
	@%p3 bra 	$L__BB1_12;
	neg.s32 	%r90, %r32;
	add.s32 	%r14, %r9, %r2;
	setp.lt.u32 	%p4, %r5, 7;
	mov.f64 	%fd56, 0d0000000000000000;
	@%p4 bra 	$L__BB1_7;
	add.s32 	%r48, %r5, 1;
	and.b32  	%r49, %r48, 2147483640;
	neg.s32 	%r88, %r49;
	shl.b32 	%r50, %r14, 3;
	mov.u32 	%r51, s_Input;
	add.s32 	%r86, %r51, %r50;
	shl.b32 	%r17, %r1, 6;
	shl.b32 	%r18, %r1, 3;
	mov.f64 	%fd56, 0d0000000000000000;
	mov.u64 	%rd7, filter;
	mov.u32 	%r87, %r5;
$L__BB1_6:
	.pragma "nounroll";
	ld.shared.f64 	%fd14, [%r86];
	mul.wide.s32 	%rd6, %r87, 8;
	add.s64 	%rd8, %rd7, %rd6;
	ld.const.f64 	%fd15, [%rd8];
	fma.rn.f64 	%fd16, %fd14, %fd15, %fd56;
	add.s32 	%r52, %r86, %r18;
	ld.shared.f64 	%fd17, [%r52];
	ld.const.f64 	%fd18, [%rd8+-8];
	fma.rn.f64 	%fd19, %fd17, %fd18, %fd16;
	add.s32 	%r53, %r52, %r18;
	ld.shared.f64 	%fd20, [%r53];
	ld.const.f64 	%fd21, [%rd8+-16];
	fma.rn.f64 	%fd22, %fd20, %fd21, %fd19;
	add.s32 	%r54, %r53, %r18;
	ld.shared.f64 	%fd23, [%r54];
	ld.const.f64 	%fd24, [%rd8+-24];
	fma.rn.f64 	%fd25, %fd23, %fd24, %fd22;
	add.s32 	%r55, %r54, %r18;
	ld.shared.f64 	%fd26, [%r55];
	ld.const.f64 	%fd27, [%rd8+-32];
	fma.rn.f64 	%fd28, %fd26, %fd27, %fd25;
	add.s32 	%r56, %r55, %r18;
	ld.shared.f64 	%fd29, [%r56];
	ld.const.f64 	%fd30, [%rd8+-40];
	fma.rn.f64 	%fd31, %fd29, %fd30, %fd28;
	add.s32 	%r57, %r56, %r18;
	ld.shared.f64 	%fd32, [%r57];
	ld.const.f64 	%fd33, [%rd8+-48];
	fma.rn.f64 	%fd34, %fd32, %fd33, %fd31;
	add.s32 	%r58, %r57, %r18;
	ld.shared.f64 	%fd35, [%r58];
	ld.const.f64 	%fd36, [%rd8+-56];
	fma.rn.f64 	%fd56, %fd35, %fd36, %fd34;
	add.s32 	%r90, %r90, 8;
	add.s32 	%r88, %r88, 8;
	add.s32 	%r87, %r87, -8;
	add.s32 	%r86, %r86, %r17;
	setp.ne.s32 	%p5, %r88, 0;
	@%p5 bra 	$L__BB1_6;
$L__BB1_7:
	and.b32  	%r59, %r5, 6;
	setp.lt.u32 	%p6, %r59, 3;
	@%p6 bra 	$L__BB1_9;
	add.s32 	%r60, %r90, %r32;
	mad.lo.s32 	%r61, %r60, %r1, %r14;
	shl.b32 	%r62, %r61, 3;
	mov.u32 	%r63, s_Input;
	add.s32 	%r64, %r63, %r62;
	ld.shared.f64 	%fd37, [%r64];
	sub.s32 	%r65, %r32, %r90;
	mul.wide.s32 	%rd9, %r65, 8;
	mov.u64 	%rd10, filter;
	add.s64 	%rd11, %rd10, %rd9;
	ld.const.f64 	%fd38, [%rd11];
	fma.rn.f64 	%fd39, %fd37, %fd38, %fd56;
	shl.b32 	%r66, %r1, 3;
	add.s32 	%r67, %r64, %r66;
	ld.shared.f64 	%fd40, [%r67];
	ld.const.f64 	%fd41, [%rd11+-8];
	fma.rn.f64 	%fd42, %fd40, %fd41, %fd39;
	add.s32 	%r68, %r67, %r66;
	ld.shared.f64 	%fd43, [%r68];
	ld.const.f64 	%fd44, [%rd11+-16];
	fma.rn.f64 	%fd45, %fd43, %fd44, %fd42;
	add.s32 	%r69, %r68, %r66;
	ld.shared.f64 	%fd46, [%r69];
	ld.const.f64 	%fd47, [%rd11+-24];
	fma.rn.f64 	%fd56, %fd46, %fd47, %fd45;
	add.s32 	%r90, %r90, 4;
$L__BB1_9:
	and.b32  	%r70, %r32, 1;
	setp.eq.b32 	%p7, %r70, 1;
	not.pred 	%p8, %p7;
	@%p8 bra 	$L__BB1_11;
	add.s32 	%r71, %r90, %r32;
	mad.lo.s32 	%r72, %r71, %r1, %r14;
	shl.b32 	%r73, %r72, 3;
	mov.u32 	%r74, s_Input;
	add.s32 	%r75, %r74, %r73;
	ld.shared.f64 	%fd48, [%r75];
	sub.s32 	%r76, %r32, %r90;
	mul.wide.s32 	%rd12, %r76, 8;
	mov.u64 	%rd13, filter;
	add.s64 	%rd14, %rd13, %rd12;
	ld.const.f64 	%fd49, [%rd14];
	fma.rn.f64 	%fd50, %fd48, %fd49, %fd56;
	shl.b32 	%r77, %r1, 3;
	add.s32 	%r78, %r75, %r77;
	ld.shared.f64 	%fd51, [%r78];
	ld.const.f64 	%fd52, [%rd14+-8];
	fma.rn.f64 	%fd56, %fd51, %fd52, %fd50;
	add.s32 	%r90, %r90, 2;
$L__BB1_11:
	add.s32 	%r79, %r90, %r32;
	mad.lo.s32 	%r80, %r79, %r1, %r14;
	shl.b32 	%r81, %r80, 3;
	mov.u32 	%r82, s_Input;
	add.s32 	%r83, %r82, %r81;
	ld.shared.f64 	%fd53, [%r83];
	sub.s32 	%r84, %r32, %r90;
	mul.wide.s32 	%rd15, %r84, 8;
	mov.u64 	%rd16, filter;
	add.s64 	%rd17, %rd16, %rd15;
	ld.const.f64 	%fd54, [%rd17];
	fma.rn.f64 	%fd59, %fd53, %fd54, %fd56;
$L__BB1_12:
	cvta.to.global.u64 	%rd18, %rd3;
	mul.wide.s32 	%rd19, %r7, 8;
	add.s64 	%rd20, %rd18, %rd19;
	st.global.f64 	[%rd20], %fd59;
	ret;

}


// ===== COMPILED SASS (sm_100) =====

	.target	sm_100

	.elftype	@"ET_EXEC"


//--------------------- .note.nv.tkinfo           --------------------------
	.section	.note.nv.tkinfo,"",@"SHT_NOTE"
	.sectionflags	@"SHF_NOTE_NV_TKINFO"
	.tkinfo
        /*0018*/ 	.word	0x00000002
        /*0030*/ 	.string	""
        /*0030*/ 	.string	"ptxas"
        /*0030*/ 	.string	"Cuda compilation tools, release 13.0, V13.0.88"
        /*0030*/ 	.string	"Build cuda_13.0.r13.0/compiler.36424714_0"
        /*0030*/ 	.string	"-arch sm_100 -m 64 "



//--------------------- .note.nv.cuinfo           --------------------------
	.section	.note.nv.cuinfo,"",@"SHT_NOTE"
	.sectionflags	@"SHF_NOTE_NV_CUINFO"
        /*0018*/ 	.short	0x0002
        /*001a*/ 	.short	0x0064
        /*001c*/ 	.short	0x0082
	.zero		2


//--------------------- .nv.info                  --------------------------
	.section	.nv.info,"",@"SHT_CUDA_INFO"
	.align	4


	//----- nvinfo : EIATTR_REGCOUNT
	.align		4
        /*0000*/ 	.byte	0x04, 0x2f
        /*0002*/ 	.short	(.L_2 - .L_1)
	.align		4
.L_1:
        /*0004*/ 	.word	index@(_Z9kernelRowPdS_S_iii)
        /*0008*/ 	.word	0x00000014


	//----- nvinfo : EIATTR_FRAME_SIZE
	.align		4
.L_2:
        /*000c*/ 	.byte	0x04, 0x11
        /*000e*/ 	.short	(.L_4 - .L_3)
	.align		4
.L_3:
        /*0010*/ 	.word	index@(_Z9kernelRowPdS_S_iii)
        /*0014*/ 	.word	0x00000000


	//----- nvinfo : EIATTR_REGCOUNT
	.align		4
.L_4:
        /*0018*/ 	.byte	0x04, 0x2f
        /*001a*/ 	.short	(.L_6 - .L_5)
	.align		4
.L_5:
        /*001c*/ 	.word	index@(_Z12kernelColumnPdS_S_iii)
        /*0020*/ 	.word	0x0000001e


	//----- nvinfo : EIATTR_FRAME_SIZE
	.align		4
.L_6:
        /*0024*/ 	.byte	0x04, 0x11
        /*0026*/ 	.short	(.L_8 - .L_7)
	.align		4
.L_7:
        /*0028*/ 	.word	index@(_Z12kernelColumnPdS_S_iii)
        /*002c*/ 	.word	0x00000000


	//----- nvinfo : EIATTR_MIN_STACK_SIZE
	.align		4
.L_8:
        /*0030*/ 	.byte	0x04, 0x12
        /*0032*/ 	.short	(.L_10 - .L_9)
	.align		4
.L_9:
        /*0034*/ 	.word	index@(_Z12kernelColumnPdS_S_iii)
        /*0038*/ 	.word	0x00000000


	//----- nvinfo : EIATTR_MIN_STACK_SIZE
	.align		4
.L_10:
        /*003c*/ 	.byte	0x04, 0x12
        /*003e*/ 	.short	(.L_12 - .L_11)
	.align		4
.L_11:
        /*0040*/ 	.word	index@(_Z9kernelRowPdS_S_iii)
        /*0044*/ 	.word	0x00000000
.L_12:


//--------------------- .nv.compat                --------------------------
	.section	.nv.compat,"",@"SHT_CUDA_COMPAT_INFO"
	.align	4
        /*0000*/ 	.byte	0x02, 0x09, 0x00, 0x00, 0x02, 0x02, 0x01, 0x00, 0x02, 0x05, 0x05, 0x00, 0x03, 0x07, 0x01, 0x01
        /*0010*/ 	.byte	0x02, 0x03, 0x00, 0x00, 0x02, 0x06, 0x01, 0x00, 0x04, 0x0b, 0x08, 0x00, 0x01, 0x00, 0x00, 0x00
        /*0020*/ 	.byte	0x00, 0x00, 0x00, 0x00


//--------------------- .nv.info._Z12kernelColumnPdS_S_iii --------------------------
	.section	.nv.info._Z12kernelColumnPdS_S_iii,"",@"SHT_CUDA_INFO"
	.sectionflags	@""
	.align	4


	//----- nvinfo : EIATTR_CUDA_API_VERSION
	.align		4
        /*0000*/ 	.byte	0x04, 0x37
        /*0002*/ 	.short	(.L_14 - .L_13)
.L_13:
        /*0004*/ 	.word	0x00000082


	//----- nvinfo : EIATTR_KPARAM_INFO
	.align		4
.L_14:
        /*0008*/ 	.byte	0x04, 0x17
        /*000a*/ 	.short	(.L_16 - .L_15)
.L_15:
        /*000c*/ 	.word	0x00000000
        /*0010*/ 	.short	0x0005
        /*0012*/ 	.short	0x0020
        /*0014*/ 	.byte	0x00, 0xf0, 0x11, 0x00


	//----- nvinfo : EIATTR_KPARAM_INFO
	.align		4
.L_16:
        /*0018*/ 	.byte	0x04, 0x17
        /*001a*/ 	.short	(.L_18 - .L_17)
.L_17:
        /*001c*/ 	.word	0x00000000
        /*0020*/ 	.short	0x0004
        /*0022*/ 	.short	0x001c
        /*0024*/ 	.byte	0x00, 0xf0, 0x11, 0x00


	//----- nvinfo : EIATTR_KPARAM_INFO
	.align		4
.L_18:
        /*0028*/ 	.byte	0x04, 0x17
        /*002a*/ 	.short	(.L_20 - .L_19)
.L_19:
        /*002c*/ 	.word	0x00000000
        /*0030*/ 	.short	0x0003
        /*0032*/ 	.short	0x0018
        /*0034*/ 	.byte	0x00, 0xf0, 0x11, 0x00


	//----- nvinfo : EIATTR_KPARAM_INFO
	.align		4
.L_20:
        /*0038*/ 	.byte	0x04, 0x17
        /*003a*/ 	.short	(.L_22 - .L_21)
.L_21:
        /*003c*/ 	.word	0x00000000
        /*0040*/ 	.short	0x0002
        /*0042*/ 	.short	0x0010
        /*0044*/ 	.byte	0x00, 0xf5, 0x21, 0x00


	//----- nvinfo : EIATTR_KPARAM_INFO
	.align		4
.L_22:
        /*0048*/ 	.byte	0x04, 0x17
        /*004a*/ 	.short	(.L_24 - .L_23)
.L_23:
        /*004c*/ 	.word	0x00000000
        /*0050*/ 	.short	0x0001
        /*0052*/ 	.short	0x0008
        /*0054*/ 	.byte	0x00, 0xf5, 0x21, 0x00


	//----- nvinfo : EIATTR_KPARAM_INFO
	.align		4
.L_24:
        /*0058*/ 	.byte	0x04, 0x17
        /*005a*/ 	.short	(.L_26 - .L_25)
.L_25:
        /*005c*/ 	.word	0x00000000
        /*0060*/ 	.short	0x0000
        /*0062*/ 	.short	0x0000
        /*0064*/ 	.byte	0x00, 0xf5, 0x21, 0x00


	//----- nvinfo : EIATTR_SPARSE_MMA_MASK
	.align		4
.L_26:
        /*0068*/ 	.byte	0x03, 0x50
        /*006a*/ 	.short	0x0000


	//----- nvinfo : EIATTR_MAXREG_COUNT
	.align		4
        /*006c*/ 	.byte	0x03, 0x1b
        /*006e*/ 	.short	0x00ff


	//----- nvinfo : EIATTR_NUM_BARRIERS
	.align		4
        /*0070*/ 	.byte	0x02, 0x4c
        /*0072*/ 	.byte	0x01
	.zero		1


	//----- nvinfo : EIATTR_MERCURY_ISA_VERSION
	.align		4
        /*0074*/ 	.byte	0x03, 0x5f
        /*0076*/ 	.short	0x0101


	//----- nvinfo : EIATTR_VRC_CTA_INIT_COUNT
	.align		4
        /*0078*/ 	.byte	0x02, 0x4a
	.zero		1
	.zero		1


	//----- nvinfo : EIATTR_EXIT_INSTR_OFFSETS
	.align		4
        /*007c*/ 	.byte	0x04, 0x1c
        /*007e*/ 	.short	(.L_28 - .L_27)


	//   ....[0]....
.L_27:
        /*0080*/ 	.word	0x000009c0


	//----- nvinfo : EIATTR_CRS_STACK_SIZE
	.align		4
.L_28:
        /*0084*/ 	.byte	0x04, 0x1e
        /*0086*/ 	.short	(.L_30 - .L_29)
.L_29:
        /*0088*/ 	.word	0x00000000


	//----- nvinfo : EIATTR_CBANK_PARAM_SIZE
	.align		4
.L_30:
        /*008c*/ 	.byte	0x03, 0x19
        /*008e*/ 	.short	0x0024


	//----- nvinfo : EIATTR_PARAM_CBANK
	.align		4
        /*0090*/ 	.byte	0x04, 0x0a
        /*0092*/ 	.short	(.L_32 - .L_31)
	.align		4
.L_31:
        /*0094*/ 	.word	index@(.nv.constant0._Z12kernelColumnPdS_S_iii)
        /*0098*/ 	.short	0x0380
        /*009a*/ 	.short	0x0024


	//----- nvinfo : EIATTR_SW_WAR
	.align		4
.L_32:
        /*009c*/ 	.byte	0x04, 0x36
        /*009e*/ 	.short	(.L_34 - .L_33)
.L_33:
        /*00a0*/ 	.word	0x00000008
.L_34:


//--------------------- .nv.info._Z9kernelRowPdS_S_iii --------------------------
	.section	.nv.info._Z9kernelRowPdS_S_iii,"",@"SHT_CUDA_INFO"
	.sectionflags	@""
	.align	4


	//----- nvinfo : EIATTR_CUDA_API_VERSION
	.align		4
        /*0000*/ 	.byte	0x04, 0x37
        /*0002*/ 	.short	(.L_36 - .L_35)
.L_35:
        /*0004*/ 	.word	0x00000082


	//----- nvinfo : EIATTR_KPARAM_INFO
	.align		4
.L_36:
        /*0008*/ 	.byte	0x04, 0x17
        /*000a*/ 	.short	(.L_38 - .L_37)
.L_37:
        /*000c*/ 	.word	0x00000000
        /*0010*/ 	.short	0x0005
        /*0012*/ 	.short	0x0020
        /*0014*/ 	.byte	0x00, 0xf0, 0x11, 0x00


	//----- nvinfo : EIATTR_KPARAM_INFO
	.align		4
.L_38:
        /*0018*/ 	.byte	0x04, 0x17
        /*001a*/ 	.short	(.L_40 - .L_39)
.L_39:
        /*001c*/ 	.word	0x00000000
        /*0020*/ 	.short	0x0004
        /*0022*/ 	.short	0x001c
        /*0024*/ 	.byte	0x00, 0xf0, 0x11, 0x00


	//----- nvinfo : EIATTR_KPARAM_INFO
	.align		4
.L_40:
        /*0028*/ 	.byte	0x04, 0x17
        /*002a*/ 	.short	(.L_42 - .L_41)
.L_41:
        /*002c*/ 	.word	0x00000000
        /*0030*/ 	.short	0x0003
        /*0032*/ 	.short	0x0018
        /*0034*/ 	.byte	0x00, 0xf0, 0x11, 0x00


	//----- nvinfo : EIATTR_KPARAM_INFO
	.align		4
.L_42:
        /*0038*/ 	.byte	0x04, 0x17
        /*003a*/ 	.short	(.L_44 - .L_43)
.L_43:
        /*003c*/ 	.word	0x00000000
        /*0040*/ 	.short	0x0002
        /*0042*/ 	.short	0x0010
        /*0044*/ 	.byte	0x00, 0xf5, 0x21, 0x00


	//----- nvinfo : EIATTR_KPARAM_INFO
	.align		4
.L_44:
        /*0048*/ 	.byte	0x04, 0x17
        /*004a*/ 	.short	(.L_46 - .L_45)
.L_45:
        /*004c*/ 	.word	0x00000000
        /*0050*/ 	.short	0x0001
        /*0052*/ 	.short	0x0008
        /*0054*/ 	.byte	0x00, 0xf5, 0x21, 0x00


	//----- nvinfo : EIATTR_KPARAM_INFO
	.align		4
.L_46:
        /*0058*/ 	.byte	0x04, 0x17
        /*005a*/ 	.short	(.L_48 - .L_47)
.L_47:
        /*005c*/ 	.word	0x00000000
        /*0060*/ 	.short	0x0000
        /*0062*/ 	.short	0x0000
        /*0064*/ 	.byte	0x00, 0xf5, 0x21, 0x00


	//----- nvinfo : EIATTR_SPARSE_MMA_MASK
	.align		4
.L_48:
        /*0068*/ 	.byte	0x03, 0x50
        /*006a*/ 	.short	0x0000


	//----- nvinfo : EIATTR_MAXREG_COUNT
	.align		4
        /*006c*/ 	.byte	0x03, 0x1b
        /*006e*/ 	.short	0x00ff


	//----- nvinfo : EIATTR_NUM_BARRIERS
	.align		4
        /*0070*/ 	.byte	0x02, 0x4c
        /*0072*/ 	.byte	0x01
	.zero		1


	//----- nvinfo : EIATTR_MERCURY_ISA_VERSION
	.align		4
        /*0074*/ 	.byte	0x03, 0x5f
        /*0076*/ 	.short	0x0101


	//----- nvinfo : EIATTR_VRC_CTA_INIT_COUNT
	.align		4
        /*0078*/ 	.byte	0x02, 0x4a
	.zero		1
	.zero		1


	//----- nvinfo : EIATTR_EXIT_INSTR_OFFSETS
	.align		4
        /*007c*/ 	.byte	0x04, 0x1c
        /*007e*/ 	.short	(.L_50 - .L_49)


	//   ....[0]....
.L_49:
        /*0080*/ 	.word	0x00000900


	//----- nvinfo : EIATTR_CRS_STACK_SIZE
	.align		4
.L_50:
        /*0084*/ 	.byte	0x04, 0x1e
        /*0086*/ 	.short	(.L_52 - .L_51)
.L_51:
        /*0088*/ 	.word	0x00000000


	//----- nvinfo : EIATTR_CBANK_PARAM_SIZE
	.align		4
.L_52:
        /*008c*/ 	.byte	0x03, 0x19
        /*008e*/ 	.short	0x0024


	//----- nvinfo : EIATTR_PARAM_CBANK
	.align		4
        /*0090*/ 	.byte	0x04, 0x0a
        /*0092*/ 	.short	(.L_54 - .L_53)
	.align		4
.L_53:
        /*0094*/ 	.word	index@(.nv.constant0._Z9kernelRowPdS_S_iii)
        /*0098*/ 	.short	0x0380
        /*009a*/ 	.short	0x0024


	//----- nvinfo : EIATTR_SW_WAR
	.align		4
.L_54:
        /*009c*/ 	.byte	0x04, 0x36
        /*009e*/ 	.short	(.L_56 - .L_55)
.L_55:
        /*00a0*/ 	.word	0x00000008
.L_56:


//--------------------- .nv.callgraph             --------------------------
	.section	.nv.callgraph,"",@"SHT_CUDA_CALLGRAPH"
	.align	4
	.sectionentsize	8
	.align		4
        /*0000*/ 	.word	0x00000000
	.align		4
        /*0004*/ 	.word	0xffffffff
	.align		4
        /*0008*/ 	.word	0x00000000
	.align		4
        /*000c*/ 	.word	0xfffffffe
	.align		4
        /*0010*/ 	.word	0x00000000
	.align		4
        /*0014*/ 	.word	0xfffffffd
	.align		4
        /*0018*/ 	.word	0x00000000
	.align		4
        /*001c*/ 	.word	0xfffffffc


//--------------------- .nv.constant3             --------------------------
	.section	.nv.constant3,"a",@progbits
	.align	8
.nv.constant3:
	.type		filter,@object
	.size		filter,(.L_0 - filter)
filter:
	.zero		1288
.L_0:


//--------------------- .text._Z12kernelColumnPdS_S_iii --------------------------
	.section	.text._Z12kernelColumnPdS_S_iii,"ax",@progbits
	.align	128
        .global         _Z12kernelColumnPdS_S_iii
        .type           _Z12kernelColumnPdS_S_iii,@function
        .size           _Z12kernelColumnPdS_S_iii,(.L_x_18 - _Z12kernelColumnPdS_S_iii)
        .other          _Z12kernelColumnPdS_S_iii,@"STO_CUDA_ENTRY STV_DEFAULT"
_Z12kernelColumnPdS_S_iii:
.text._Z12kernelColumnPdS_S_iii:
[----:B------:R-:W-:Y:S01]  /*0000*/  LDC R1, c[0x0][0x37c] ;  /* 0x0000df00ff017b82 */ /* 0x000fe20000000800 */
[----:B------:R-:W0:Y:S07]  /*0010*/  S2R R17, SR_TID.Y ;  /* 0x0000000000117919 */ /* 0x000e2e0000002200 */
[----:B------:R-:W1:Y:S01]  /*0020*/  LDC R0, c[0x0][0x360] ;  /* 0x0000d800ff007b82 */ /* 0x000e620000000800 */
[----:B------:R-:W2:Y:S01]  /*0030*/  LDCU UR11, c[0x0][0x3a0] ;  /* 0x00007400ff0b77ac */ /* 0x000ea20008000800 */
[----:B------:R-:W-:Y:S01]  /*0040*/  BSSY.RECONVERGENT B0, `(.L_x_0) ;  /* 0x0000023000007945 */ /* 0x000fe20003800200 */
[----:B------:R-:W1:Y:S01]  /*0050*/  S2R R14, SR_TID.X ;  /* 0x00000000000e7919 */ /* 0x000e620000002100 */
[----:B------:R-:W3:Y:S04]  /*0060*/  LDCU UR4, c[0x0][0x398] ;  /* 0x00007300ff0477ac */ /* 0x000ee80008000800 */
[----:B------:R-:W4:Y:S01]  /*0070*/  LDC R15, c[0x0][0x364] ;  /* 0x0000d900ff0f7b82 */ /* 0x000f220000000800 */
[----:B------:R-:W0:Y:S07]  /*0080*/  LDCU.64 UR12, c[0x0][0x358] ;  /* 0x00006b00ff0c77ac */ /* 0x000e2e0008000a00 */
[----:B------:R-:W5:Y:S01]  /*0090*/  S2UR UR7, SR_CTAID.Y ;  /* 0x00000000000779c3 */ /* 0x000f620000002600 */
[----:B--2---:R-:W-:-:S04]  /*00a0*/  USHF.L.U32 UR6, UR11, 0x1, URZ ;  /* 0x000000010b067899 */ /* 0x004fc800080006ff */
[----:B---3--:R-:W-:-:S03]  /*00b0*/  UIADD3 UR4, UPT, UPT, UR6, UR4, URZ ;  /* 0x0000000406047290 */ /* 0x008fc6000fffe0ff */
[----:B------:R-:W1:Y:S01]  /*00c0*/  S2UR UR5, SR_CTAID.X ;  /* 0x00000000000579c3 */ /* 0x000e620000002500 */
[----:B----4-:R-:W-:-:S05]  /*00d0*/  VIADD R8, R15, UR6 ;  /* 0x000000060f087c36 */ /* 0x010fca0008000000 */
[----:B0-----:R-:W-:Y:S01]  /*00e0*/  ISETP.GE.U32.AND P0, PT, R17, R8, PT ;  /* 0x000000081100720c */ /* 0x001fe20003f06070 */
[----:B-----5:R-:W-:-:S05]  /*00f0*/  IMAD R3, R15, UR7, R17 ;  /* 0x000000070f037c24 */ /* 0x020fca000f8e0211 */
[----:B------:R-:W-:Y:S01]  /*0100*/  IADD3 R3, PT, PT, R3, UR11, RZ ;  /* 0x0000000b03037c10 */ /* 0x000fe2000fffe0ff */
[----:B-1----:R-:W-:-:S04]  /*0110*/  IMAD R2, R0, UR5, R14 ;  /* 0x0000000500027c24 */ /* 0x002fc8000f8e020e */
[----:B------:R-:W-:-:S04]  /*0120*/  VIADD R2, R2, UR11 ;  /* 0x0000000b02027c36 */ /* 0x000fc80008000000 */
[----:B------:R-:W-:Y:S02]  /*0130*/  IMAD R2, R3, UR4, R2 ;  /* 0x0000000403027c24 */ /* 0x000fe4000f8e0202 */
[----:B------:R-:W-:Y:S01]  /*0140*/  IMAD R3, R0, R17, RZ ;  /* 0x0000001100037224 */ /* 0x000fe200078e02ff */
[----:B------:R-:W-:Y:S06]  /*0150*/  @P0 BRA `(.L_x_1) ;  /* 0x0000000000440947 */ /* 0x000fec0003800000 */
[----:B------:R-:W0:Y:S01]  /*0160*/  S2R R7, SR_CgaCtaId ;  /* 0x0000000000077919 */ /* 0x000e220000008800 */
[----:B------:R-:W1:Y:S01]  /*0170*/  LDC.64 R4, c[0x0][0x380] ;  /* 0x0000e000ff047b82 */ /* 0x000e620000000a00 */
[----:B------:R-:W-:Y:S01]  /*0180*/  MOV R6, 0x400 ;  /* 0x0000040000067802 */ /* 0x000fe20000000f00 */
[----:B------:R-:W-:Y:S02]  /*0190*/  HFMA2 R10, -RZ, RZ, 0, 0 ;  /* 0x00000000ff0a7431 */ /* 0x000fe400000001ff */
[----:B------:R-:W-:Y:S01]  /*01a0*/  IMAD.IADD R9, R3, 0x1, R14 ;  /* 0x0000000103097824 */ /* 0x000fe200078e020e */
[----:B0-----:R-:W-:-:S07]  /*01b0*/  LEA R12, R7, R6, 0x18 ;  /* 0x00000006070c7211 */ /* 0x001fce00078ec0ff */
.L_x_2:
[----:B0-----:R-:W-:-:S04]  /*01c0*/  VIADD R7, R10, -UR11 ;  /* 0x8000000b0a077c36 */ /* 0x001fc80008000000 */
[----:B------:R-:W-:-:S04]  /*01d0*/  IMAD R7, R7, UR4, R2 ;  /* 0x0000000407077c24 */ /* 0x000fc8000f8e0202 */
[----:B-1----:R-:W-:-:S06]  /*01e0*/  IMAD.WIDE R6, R7, 0x8, R4 ;  /* 0x0000000807067825 */ /* 0x002fcc00078e0204 */
[----:B------:R-:W2:Y:S01]  /*01f0*/  LDG.E.64 R6, desc[UR12][R6.64] ;  /* 0x0000000c06067981 */ /* 0x000ea2000c1e1b00 */
[----:B------:R-:W-:Y:S02]  /*0200*/  IMAD R11, R0, R10, R9 ;  /* 0x0000000a000b7224 */ /* 0x000fe400078e0209 */
[----:B------:R-:W-:-:S03]  /*0210*/  IMAD.IADD R10, R15, 0x1, R10 ;  /* 0x000000010f0a7824 */ /* 0x000fc600078e020a */
[----:B------:R-:W-:Y:S02]  /*0220*/  LEA R11, R11, R12, 0x3 ;  /* 0x0000000c0b0b7211 */ /* 0x000fe400078e18ff */
[----:B------:R-:W-:-:S04]  /*0230*/  IADD3 R13, PT, PT, R10, R17, RZ ;  /* 0x000000110a0d7210 */ /* 0x000fc80007ffe0ff */
[----:B------:R-:W-:Y:S01]  /*0240*/  ISETP.GE.U32.AND P0, PT, R13, R8, PT ;  /* 0x000000080d00720c */ /* 0x000fe20003f06070 */
[----:B--2---:R0:W-:-:S12]  /*0250*/  STS.64 [R11], R6 ;  /* 0x000000060b007388 */ /* 0x0041d80000000a00 */
[----:B------:R-:W-:Y:S05]  /*0260*/  @!P0 BRA `(.L_x_2) ;  /* 0xfffffffc00d48947 */ /* 0x000fea000383ffff */
.L_x_1:
[----:B------:R-:W-:Y:S05]  /*0270*/  BSYNC.RECONVERGENT B0 ;  /* 0x0000000000007941 */ /* 0x000fea0003800200 */
.L_x_0:
[----:B------:R-:W-:Y:S01]  /*0280*/  BAR.SYNC.DEFER_BLOCKING 0x0 ;  /* 0x0000000000007b1d */ /* 0x000fe20000010000 */
[----:B------:R-:W-:Y:S01]  /*0290*/  UISETP.GE.AND UP0, UPT, UR11, URZ, UPT ;  /* 0x000000ff0b00728c */ /* 0x000fe2000bf06270 */
[----:B0-----:R-:W-:-:S08]  /*02a0*/  CS2R R10, SRZ ;  /* 0x00000000000a7805 */ /* 0x001fd0000001ff00 */
[----:B------:R-:W-:Y:S05]  /*02b0*/  BRA.U !UP0, `(.L_x_3) ;  /* 0x0000000508b47547 */ /* 0x000fea000b800000 */
[----:B------:R-:W0:Y:S01]  /*02c0*/  S2UR UR10, SR_CgaCtaId ;  /* 0x00000000000a79c3 */ /* 0x000e220000008800 */
[----:B------:R-:W-:Y:S01]  /*02d0*/  UISETP.GE.U32.AND UP2, UPT, UR6, 0x7, UPT ;  /* 0x000000070600788c */ /* 0x000fe2000bf46070 */
[----:B------:R-:W-:Y:S01]  /*02e0*/  IMAD.IADD R3, R3, 0x1, R14 ;  /* 0x0000000103037824 */ /* 0x000fe200078e020e */
[----:B------:R-:W-:Y:S01]  /*02f0*/  ULOP3.LUT UR4, UR6, 0x6, URZ, 0xc0, !UPT ;  /* 0x0000000606047892 */ /* 0x000fe2000f8ec0ff */
[----:B------:R-:W-:Y:S01]  /*0300*/  CS2R R10, SRZ ;  /* 0x00000000000a7805 */ /* 0x000fe2000001ff00 */
[----:B------:R-:W-:Y:S02]  /*0310*/  ULOP3.LUT UR5, UR11, 0x1, URZ, 0xc0, !UPT ;  /* 0x000000010b057892 */ /* 0x000fe4000f8ec0ff */
[----:B------:R-:W-:Y:S02]  /*0320*/  UISETP.GE.U32.AND UP0, UPT, UR4, 0x3, UPT ;  /* 0x000000030400788c */ /* 0x000fe4000bf06070 */
[----:B------:R-:W-:Y:S02]  /*0330*/  UISETP.NE.U32.AND UP1, UPT, UR5, 0x1, UPT ;  /* 0x000000010500788c */ /* 0x000fe4000bf25070 */
[----:B------:R-:W-:Y:S01]  /*0340*/  UIADD3 UR7, UPT, UPT, -UR11, URZ, URZ ;  /* 0x000000ff0b077290 */ /* 0x000fe2000fffe1ff */
[----:B------:R-:W-:Y:S11]  /*0350*/  BRA.U !UP2, `(.L_x_4) ;  /* 0x000000010abc7547 */ /* 0x000ff6000b800000 */
[----:B------:R-:W1:Y:S01]  /*0360*/  S2UR UR8, SR_CgaCtaId ;  /* 0x00000000000879c3 */ /* 0x000e620000008800 */
[----:B------:R-:W-:Y:S01]  /*0370*/  UMOV UR5, 0x400 ;  /* 0x0000040000057882 */ /* 0x000fe20000000000 */
[----:B------:R-:W-:Y:S01]  /*0380*/  UIADD3 UR4, UPT, UPT, UR6, 0x1, URZ ;  /* 0x0000000106047890 */ /* 0x000fe2000fffe0ff */
[----:B------:R-:W-:Y:S01]  /*0390*/  CS2R R10, SRZ ;  /* 0x00000000000a7805 */ /* 0x000fe2000001ff00 */
[----:B------:R-:W-:Y:S02]  /*03a0*/  UMOV UR9, UR6 ;  /* 0x0000000600097c82 */ /* 0x000fe40008000000 */
[----:B------:R-:W-:Y:S02]  /*03b0*/  ULOP3.LUT UR4, UR4, 0x7ffffff8, URZ, 0xc0, !UPT ;  /* 0x7ffffff804047892 */ /* 0x000fe4000f8ec0ff */
[----:B-1----:R-:W-:Y:S02]  /*03c0*/  ULEA UR5, UR8, UR5, 0x18 ;  /* 0x0000000508057291 */ /* 0x002fe4000f8ec0ff */
[----:B------:R-:W-:-:S04]  /*03d0*/  UIADD3 UR8, UPT, UPT, -UR4, URZ, URZ ;  /* 0x000000ff04087290 */ /* 0x000fc8000fffe1ff */
[----:B------:R-:W-:-:S08]  /*03e0*/  LEA R9, R3, UR5, 0x3 ;  /* 0x0000000503097c11 */ /* 0x000fd0000f8e18ff */
.L_x_5:
[----:B------:R1:W2:Y:S01]  /*03f0*/  LDS.64 R16, [R9] ;  /* 0x0000000009107984 */ /* 0x0002a20000000a00 */
[C---:B------:R-:W-:Y:S01]  /*0400*/  LEA R19, R0.reuse, R9, 0x3 ;  /* 0x0000000900137211 */ /* 0x040fe200078e18ff */
[----:B------:R-:W-:Y:S02]  /*0410*/  USHF.L.U32 UR4, UR9, 0x3, URZ ;  /* 0x0000000309047899 */ /* 0x000fe400080006ff */
[----:B------:R-:W-:Y:S02]  /*0420*/  UIADD3 UR8, UPT, UPT, UR8, 0x8, URZ ;  /* 0x0000000808087890 */ /* 0x000fe4000fffe0ff */
[----:B------:R3:W4:Y:S01]  /*0430*/  LDS.64 R12, [R19] ;  /* 0x00000000130c7984 */ /* 0x0007220000000a00 */
[C---:B------:R-:W-:Y:S01]  /*0440*/  IMAD R21, R0.reuse, 0x8, R19 ;  /* 0x0000000800157824 */ /* 0x040fe200078e0213 */
[----:B------:R-:W-:Y:S01]  /*0450*/  UISETP.NE.AND UP2, UPT, UR8, URZ, UPT ;  /* 0x000000ff0800728c */ /* 0x000fe2000bf45270 */
[----:B-1----:R-:W-:Y:S01]  /*0460*/  IMAD R9, R0, 0x40, R9 ;  /* 0x0000004000097824 */ /* 0x002fe200078e0209 */
[----:B------:R-:W-:-:S02]  /*0470*/  UIADD3 UR7, UPT, UPT, UR7, 0x8, URZ ;  /* 0x0000000807077890 */ /* 0x000fc4000fffe0ff */
[----:B------:R-:W1:Y:S01]  /*0480*/  LDS.64 R14, [R21] ;  /* 0x00000000150e7984 */ /* 0x000e620000000a00 */
[C---:B------:R-:W-:Y:S01]  /*0490*/  LEA R23, R0.reuse, R21, 0x3 ;  /* 0x0000001500177211 */ /* 0x040fe200078e18ff */
[----:B------:R-:W2:Y:S04]  /*04a0*/  LDCU.64 UR14, c[0x3][UR4] ;  /* 0x00c00000040e77ac */ /* 0x000ea80008000a00 */
[----:B------:R-:W5:Y:S01]  /*04b0*/  LDS.64 R6, [R23] ;  /* 0x0000000017067984 */ /* 0x000f620000000a00 */
[C---:B------:R-:W-:Y:S01]  /*04c0*/  IMAD R25, R0.reuse, 0x8, R23 ;  /* 0x0000000800197824 */ /* 0x040fe200078e0217 */
[----:B------:R-:W4:Y:S04]  /*04d0*/  LDCU.64 UR16, c[0x3][UR4+-0x8] ;  /* 0x00ffff00041077ac */ /* 0x000f280008000a00 */
[----:B------:R-:W0:Y:S01]  /*04e0*/  LDS.64 R4, [R25] ;  /* 0x0000000019047984 */ /* 0x000e220000000a00 */
[C---:B------:R-:W-:Y:S01]  /*04f0*/  LEA R27, R0.reuse, R25, 0x3 ;  /* 0x00000019001b7211 */ /* 0x040fe200078e18ff */
[----:B------:R-:W1:Y:S04]  /*0500*/  LDCU.64 UR18, c[0x3][UR4+-0x10] ;  /* 0x00fffe00041277ac */ /* 0x000e680008000a00 */
[----:B---3--:R-:W-:Y:S01]  /*0510*/  IMAD R19, R0, 0x8, R27 ;  /* 0x0000000800137824 */ /* 0x008fe200078e021b */
[----:B------:R-:W-:-:S04]  /*0520*/  UIADD3 UR9, UPT, UPT, UR9, -0x8, URZ ;  /* 0xfffffff809097890 */ /* 0x000fc8000fffe0ff */
[----:B------:R-:W-:Y:S01]  /*0530*/  LEA R8, R0, R19, 0x3 ;  /* 0x0000001300087211 */ /* 0x000fe200078e18ff */
[----:B--2---:R-:W-:Y:S01]  /*0540*/  DFMA R16, R16, UR14, R10 ;  /* 0x0000000e10107c2b */ /* 0x004fe2000800000a */
[----:B------:R-:W5:Y:S01]  /*0550*/  LDCU.64 UR14, c[0x3][UR4+-0x18] ;  /* 0x00fffd00040e77ac */ /* 0x000f620008000a00 */
[----:B------:R-:W2:Y:S06]  /*0560*/  LDS.64 R10, [R27] ;  /* 0x000000001b0a7984 */ /* 0x000eac0000000a00 */
[----:B----4-:R-:W-:Y:S01]  /*0570*/  DFMA R16, R12, UR16, R16 ;  /* 0x000000100c107c2b */ /* 0x010fe20008000010 */
[----:B------:R-:W0:Y:S01]  /*0580*/  LDCU.64 UR16, c[0x3][UR4+-0x20] ;  /* 0x00fffc00041077ac */ /* 0x000e220008000a00 */
[----:B------:R-:W3:Y:S06]  /*0590*/  LDS.64 R12, [R19] ;  /* 0x00000000130c7984 */ /* 0x000eec0000000a00 */
[----:B-1----:R-:W-:Y:S01]  /*05a0*/  DFMA R14, R14, UR18, R16 ;  /* 0x000000120e0e7c2b */ /* 0x002fe20008000010 */
[----:B------:R-:W2:Y:S01]  /*05b0*/  LDCU.64 UR18, c[0x3][UR4+-0x28] ;  /* 0x00fffb00041277ac */ /* 0x000ea20008000a00 */
[----:B------:R-:W1:Y:S06]  /*05c0*/  LDS.64 R16, [R8] ;  /* 0x0000000008107984 */ /* 0x000e6c0000000a00 */
[----:B-----5:R-:W-:Y:S01]  /*05d0*/  DFMA R6, R6, UR14, R14 ;  /* 0x0000000e06067c2b */ /* 0x020fe2000800000e */
[----:B------:R-:W3:Y:S01]  /*05e0*/  LDCU.64 UR14, c[0x3][UR4+-0x30] ;  /* 0x00fffa00040e77ac */ /* 0x000ee20008000a00 */
[----:B------:R-:W1:Y:S06]  /*05f0*/  LDCU.64 UR4, c[0x3][UR4+-0x38] ;  /* 0x00fff900040477ac */ /* 0x000e6c0008000a00 */
[----:B0-----:R-:W-:-:S08]  /*0600*/  DFMA R4, R4, UR16, R6 ;  /* 0x0000001004047c2b */ /* 0x001fd00008000006 */
[----:B--2---:R-:W-:-:S08]  /*0610*/  DFMA R4, R10, UR18, R4 ;  /* 0x000000120a047c2b */ /* 0x004fd00008000004 */
[----:B---3--:R-:W-:-:S08]  /*0620*/  DFMA R4, R12, UR14, R4 ;  /* 0x0000000e0c047c2b */ /* 0x008fd00008000004 */
[----:B-1----:R-:W-:Y:S01]  /*0630*/  DFMA R10, R16, UR4, R4 ;  /* 0x00000004100a7c2b */ /* 0x002fe20008000004 */
[----:B------:R-:W-:Y:S10]  /*0640*/  BRA.U UP2, `(.L_x_5) ;  /* 0xfffffffd02687547 */ /* 0x000ff4000b83ffff */
.L_x_4:
[----:B------:R-:W-:Y:S05]  /*0650*/  BRA.U !UP0, `(.L_x_6) ;  /* 0x0000000108607547 */ /* 0x000fea000b800000 */
[----:B------:R-:W1:Y:S01]  /*0660*/  S2UR UR5, SR_CgaCtaId ;  /* 0x00000000000579c3 */ /* 0x000e620000008800 */
[----:B------:R-:W-:Y:S01]  /*0670*/  UIADD3 UR8, UPT, UPT, UR7, UR11, URZ ;  /* 0x0000000b07087290 */ /* 0x000fe2000fffe0ff */
[----:B------:R-:W-:-:S05]  /*0680*/  UMOV UR4, 0x400 ;  /* 0x0000040000047882 */ /* 0x000fca0000000000 */
[----:B------:R-:W-:Y:S01]  /*0690*/  IMAD R4, R0, UR8, R3 ;  /* 0x0000000800047c24 */ /* 0x000fe2000f8e0203 */
[----:B-1----:R-:W-:-:S06]  /*06a0*/  ULEA UR4, UR5, UR4, 0x18 ;  /* 0x0000000405047291 */ /* 0x002fcc000f8ec0ff */
[----:B------:R-:W-:Y:S01]  /*06b0*/  LEA R15, R4, UR4, 0x3 ;  /* 0x00000004040f7c11 */ /* 0x000fe2000f8e18ff */
[----:B------:R-:W-:Y:S02]  /*06c0*/  UIADD3 UR4, UPT, UPT, -UR7, UR11, URZ ;  /* 0x0000000b07047290 */ /* 0x000fe4000fffe1ff */
[----:B------:R-:W-:Y:S01]  /*06d0*/  UIADD3 UR7, UPT, UPT, UR7, 0x4, URZ ;  /* 0x0000000407077890 */ /* 0x000fe2000fffe0ff */
[----:B------:R-:W-:Y:S01]  /*06e0*/  LEA R17, R0, R15, 0x3 ;  /* 0x0000000f00117211 */ /* 0x000fe200078e18ff */
[----:B------:R-:W1:Y:S01]  /*06f0*/  LDS.64 R4, [R15] ;  /* 0x000000000f047984 */ /* 0x000e620000000a00 */
[----:B------:R-:W-:-:S03]  /*0700*/  USHF.L.U32 UR4, UR4, 0x3, URZ ;  /* 0x0000000304047899 */ /* 0x000fc600080006ff */
[----:B------:R-:W2:Y:S01]  /*0710*/  LDS.64 R6, [R17] ;  /* 0x0000000011067984 */ /* 0x000ea20000000a00 */
[----:B------:R-:W-:-:S05]  /*0720*/  IMAD R19, R0, 0x8, R17 ;  /* 0x0000000800137824 */ /* 0x000fca00078e0211 */
[----:B------:R-:W3:Y:S01]  /*0730*/  LDS.64 R8, [R19] ;  /* 0x0000000013087984 */ /* 0x000ee20000000a00 */
[----:B------:R-:W-:Y:S02]  /*0740*/  LEA R12, R0, R19, 0x3 ;  /* 0x00000013000c7211 */ /* 0x000fe400078e18ff */
[----:B------:R-:W1:Y:S04]  /*0750*/  LDCU.64 UR8, c[0x3][UR4] ;  /* 0x00c00000040877ac */ /* 0x000e680008000a00 */
[----:B------:R-:W4:Y:S01]  /*0760*/  LDS.64 R12, [R12] ;  /* 0x000000000c0c7984 */ /* 0x000f220000000a00 */
[----:B------:R-:W2:Y:S01]  /*0770*/  LDCU.64 UR14, c[0x3][UR4+-0x8] ;  /* 0x00ffff00040e77ac */ /* 0x000ea20008000a00 */
[----:B------:R-:W3:Y:S01]  /*0780*/  LDCU.64 UR16, c[0x3][UR4+-0x10] ;  /* 0x00fffe00041077ac */ /* 0x000ee20008000a00 */
[----:B------:R-:W4:Y:S01]  /*0790*/  LDCU.64 UR4, c[0x3][UR4+-0x18] ;  /* 0x00fffd00040477ac */ /* 0x000f220008000a00 */
[----:B-1----:R-:W-:-:S08]  /*07a0*/  DFMA R4, R4, UR8, R10 ;  /* 0x0000000804047c2b */ /* 0x002fd0000800000a */
[----:B--2---:R-:W-:-:S08]  /*07b0*/  DFMA R4, R6, UR14, R4 ;  /* 0x0000000e06047c2b */ /* 0x004fd00008000004 */
[----:B---3--:R-:W-:-:S08]  /*07c0*/  DFMA R4, R8, UR16, R4 ;  /* 0x0000001008047c2b */ /* 0x008fd00008000004 */
[----:B----4-:R-:W-:-:S11]  /*07d0*/  DFMA R10, R12, UR4, R4 ;  /* 0x000000040c0a7c2b */ /* 0x010fd60008000004 */
.L_x_6:
[----:B------:R-:W-:Y:S05]  /*07e0*/  BRA.U UP1, `(.L_x_7) ;  /* 0x0000000101407547 */ /* 0x000fea000b800000 */
        /* <DEDUP_REMOVED lines=10> */
[----:B------:R-:W-:-:S04]  /*0890*/  USHF.L.U32 UR4, UR4, 0x3, URZ ;  /* 0x0000000304047899 */ /* 0x000fc800080006ff */
[----:B------:R-:W2:Y:S08]  /*08a0*/  LDS.64 R6, [R6] ;  /* 0x0000000006067984 */ /* 0x000eb00000000a00 */
[----:B------:R-:W1:Y:S01]  /*08b0*/  LDCU.64 UR8, c[0x3][UR4] ;  /* 0x00c00000040877ac */ /* 0x000e620008000a00 */
[----:B------:R-:W2:Y:S01]  /*08c0*/  LDCU.64 UR4, c[0x3][UR4+-0x8] ;  /* 0x00ffff00040477ac */ /* 0x000ea20008000a00 */
[----:B-1----:R-:W-:-:S08]  /*08d0*/  DFMA R4, R4, UR8, R10 ;  /* 0x0000000804047c2b */ /* 0x002fd0000800000a */
[----:B--2---:R-:W-:-:S11]  /*08e0*/  DFMA R10, R6, UR4, R4 ;  /* 0x00000004060a7c2b */ /* 0x004fd60008000004 */
.L_x_7:
[----:B------:R-:W-:Y:S01]  /*08f0*/  UIADD3 UR5, UPT, UPT, UR7, UR11, URZ ;  /* 0x0000000b07057290 */ /* 0x000fe2000fffe0ff */
[----:B------:R-:W-:Y:S01]  /*0900*/  UMOV UR4, 0x400 ;  /* 0x0000040000047882 */ /* 0x000fe20000000000 */
[----:B------:R-:W-:Y:S02]  /*0910*/  UIADD3 UR7, UPT, UPT, -UR7, UR11, URZ ;  /* 0x0000000b07077290 */ /* 0x000fe4000fffe1ff */
[----:B0-----:R-:W-:Y:S02]  /*0920*/  ULEA UR4, UR10, UR4, 0x18 ;  /* 0x000000040a047291 */ /* 0x001fe4000f8ec0ff */
[----:B------:R-:W-:-:S05]  /*0930*/  IMAD R0, R0, UR5, R3 ;  /* 0x0000000500007c24 */ /* 0x000fca000f8e0203 */
[----:B------:R-:W-:Y:S01]  /*0940*/  LEA R0, R0, UR4, 0x3 ;  /* 0x0000000400007c11 */ /* 0x000fe2000f8e18ff */
[----:B------:R-:W-:-:S04]  /*0950*/  USHF.L.U32 UR4, UR7, 0x3, URZ ;  /* 0x0000000307047899 */ /* 0x000fc800080006ff */
[----:B------:R-:W0:Y:S08]  /*0960*/  LDS.64 R4, [R0] ;  /* 0x0000000000047984 */ /* 0x000e300000000a00 */
[----:B------:R-:W0:Y:S02]  /*0970*/  LDCU.64 UR4, c[0x3][UR4] ;  /* 0x00c00000040477ac */ /* 0x000e240008000a00 */
[----:B0-----:R-:W-:-:S11]  /*0980*/  DFMA R10, R4, UR4, R10 ;  /* 0x00000004040a7c2b */ /* 0x001fd6000800000a */
.L_x_3:
[----:B------:R-:W0:Y:S02]  /*0990*/  LDC.64 R4, c[0x0][0x390] ;  /* 0x0000e400ff047b82 */ /* 0x000e240000000a00 */
[----:B0-----:R-:W-:-:S05]  /*09a0*/  IMAD.WIDE R2, R2, 0x8, R4 ;  /* 0x0000000802027825 */ /* 0x001fca00078e0204 */
[----:B------:R-:W-:Y:S01]  /*09b0*/  STG.E.64 desc[UR12][R2.64], R10 ;  /* 0x0000000a02007986 */ /* 0x000fe2000c101b0c */
[----:B------:R-:W-:Y:S05]  /*09c0*/  EXIT ;  /* 0x000000000000794d */ /* 0x000fea0003800000 */
.L_x_8:
[----:B------:R-:W-:-:S00]  /*09d0*/  BRA `(.L_x_8) ;  /* 0xfffffffc00fc7947 */ /* 0x000fc0000383ffff */
[----:B------:R-:W-:-:S00]  /*09e0*/  NOP ;  /* 0x0000000000007918 */ /* 0x000fc00000000000 */
        /* <DEDUP_REMOVED lines=9> */
.L_x_18:


//--------------------- .text._Z9kernelRowPdS_S_iii --------------------------
	.section	.text._Z9kernelRowPdS_S_iii,"ax",@progbits
	.align	128
        .global         _Z9kernelRowPdS_S_iii
        .type           _Z9kernelRowPdS_S_iii,@function
        .size           _Z9kernelRowPdS_S_iii,(.L_x_19 - _Z9kernelRowPdS_S_iii)
        .other          _Z9kernelRowPdS_S_iii,@"STO_CUDA_ENTRY STV_DEFAULT"
_Z9kernelRowPdS_S_iii:
.text._Z9kernelRowPdS_S_iii:
[----:B------:R-:W-:Y:S01]  /*0000*/  LDC R1, c[0x0][0x37c] ;  /* 0x0000df00ff017b82 */ /* 0x000fe20000000800 */
[----:B------:R-:W0:Y:S01]  /*0010*/  S2R R6, SR_TID.X ;  /* 0x0000000000067919 */ /* 0x000e220000002100 */
[----:B------:R-:W1:Y:S06]  /*0020*/  LDCU UR11, c[0x0][0x3a0] ;  /* 0x00007400ff0b77ac */ /* 0x000e6c0008000800 */
[----:B------:R-:W2:Y:S01]  /*0030*/  LDC R14, c[0x0][0x360] ;  /* 0x0000d800ff0e7b82 */ /* 0x000ea20000000800 */
[----:B------:R-:W-:Y:S01]  /*0040*/  BSSY.RECONVERGENT B0, `(.L_x_9) ;  /* 0x0000023000007945 */ /* 0x000fe20003800200 */
[----:B------:R-:W3:Y:S01]  /*0050*/  S2R R13, SR_TID.Y ;  /* 0x00000000000d7919 */ /* 0x000ee20000002200 */
[----:B------:R-:W4:Y:S01]  /*0060*/  LDCU UR4, c[0x0][0x398] ;  /* 0x00007300ff0477ac */ /* 0x000f220008000800 */
[----:B------:R-:W0:Y:S04]  /*0070*/  LDCU.64 UR12, c[0x0][0x358] ;  /* 0x00006b00ff0c77ac */ /* 0x000e280008000a00 */
[----:B------:R-:W3:Y:S08]  /*0080*/  S2UR UR7, SR_CTAID.Y ;  /* 0x00000000000779c3 */ /* 0x000ef00000002600 */
[----:B------:R-:W3:Y:S01]  /*0090*/  LDC R0, c[0x0][0x364] ;  /* 0x0000d900ff007b82 */ /* 0x000ee20000000800 */
[----:B-1----:R-:W-:-:S04]  /*00a0*/  USHF.L.U32 UR6, UR11, 0x1, URZ ;  /* 0x000000010b067899 */ /* 0x002fc800080006ff */
[----:B----4-:R-:W-:-:S03]  /*00b0*/  UIADD3 UR4, UPT, UPT, UR6, UR4, URZ ;  /* 0x0000000406047290 */ /* 0x010fc6000fffe0ff */
[----:B------:R-:W1:Y:S01]  /*00c0*/  S2UR UR5, SR_CTAID.X ;  /* 0x00000000000579c3 */ /* 0x000e620000002500 */
[----:B--2---:R-:W-:-:S05]  /*00d0*/  VIADD R7, R14, UR6 ;  /* 0x000000060e077c36 */ /* 0x004fca0008000000 */
[----:B0-----:R-:W-:Y:S01]  /*00e0*/  ISETP.GE.U32.AND P0, PT, R6, R7, PT ;  /* 0x000000070600720c */ /* 0x001fe20003f06070 */
[----:B---3--:R-:W-:Y:S01]  /*00f0*/  IMAD R0, R0, UR7, R13 ;  /* 0x0000000700007c24 */ /* 0x008fe2000f8e020d */
[----:B------:R-:W-:Y:S01]  /*0100*/  UIADD3 UR7, UPT, UPT, -UR11, URZ, URZ ;  /* 0x000000ff0b077290 */ /* 0x000fe2000fffe1ff */
[----:B------:R-:W-:Y:S02]  /*0110*/  IMAD R13, R7, R13, RZ ;  /* 0x0000000d070d7224 */ /* 0x000fe400078e02ff */
[----:B------:R-:W-:Y:S02]  /*0120*/  VIADD R3, R0, UR11 ;  /* 0x0000000b00037c36 */ /* 0x000fe40008000000 */
[----:B-1----:R-:W-:Y:S02]  /*0130*/  IMAD R0, R14, UR5, R6 ;  /* 0x000000050e007c24 */ /* 0x002fe4000f8e0206 */
[----:B------:R-:W-:-:S04]  /*0140*/  IMAD R3, R3, UR4, RZ ;  /* 0x0000000403037c24 */ /* 0x000fc8000f8e02ff */
[----:B------:R-:W-:Y:S05]  /*0150*/  @P0 BRA `(.L_x_10) ;  /* 0x0000000000440947 */ /* 0x000fea0003800000 */
[----:B------:R-:W0:Y:S01]  /*0160*/  S2R R15, SR_CgaCtaId ;  /* 0x00000000000f7919 */ /* 0x000e220000008800 */
[----:B------:R-:W1:Y:S01]  /*0170*/  LDC.64 R4, c[0x0][0x380] ;  /* 0x0000e000ff047b82 */ /* 0x000e620000000a00 */
[----:B------:R-:W-:Y:S01]  /*0180*/  MOV R8, 0x400 ;  /* 0x0000040000087802 */ /* 0x000fe20000000f00 */
[----:B------:R-:W-:Y:S01]  /*0190*/  IMAD.IADD R10, R13, 0x1, R6 ;  /* 0x000000010d0a7824 */ /* 0x000fe200078e0206 */
[----:B------:R-:W-:Y:S01]  /*01a0*/  IADD3 R2, PT, PT, R0, R3, RZ ;  /* 0x0000000300027210 */ /* 0x000fe20007ffe0ff */
[----:B------:R-:W-:Y:S01]  /*01b0*/  IMAD.MOV.U32 R11, RZ, RZ, RZ ;  /* 0x000000ffff0b7224 */ /* 0x000fe200078e00ff */
[----:B0-----:R-:W-:-:S07]  /*01c0*/  LEA R15, R15, R8, 0x18 ;  /* 0x000000080f0f7211 */ /* 0x001fce00078ec0ff */
.L_x_11:
[----:B0-----:R-:W-:-:S05]  /*01d0*/  IADD3 R9, PT, PT, R2, R11, RZ ;  /* 0x0000000b02097210 */ /* 0x001fca0007ffe0ff */
[----:B-1----:R-:W-:-:S06]  /*01e0*/  IMAD.WIDE R8, R9, 0x8, R4 ;  /* 0x0000000809087825 */ /* 0x002fcc00078e0204 */
[----:B------:R-:W2:Y:S01]  /*01f0*/  LDG.E.64 R8, desc[UR12][R8.64] ;  /* 0x0000000c08087981 */ /* 0x000ea2000c1e1b00 */
[----:B------:R-:W-:Y:S01]  /*0200*/  IMAD.IADD R12, R10, 0x1, R11 ;  /* 0x000000010a0c7824 */ /* 0x000fe200078e020b */
[----:B------:R-:W-:-:S03]  /*0210*/  IADD3 R11, PT, PT, R14, R11, RZ ;  /* 0x0000000b0e0b7210 */ /* 0x000fc60007ffe0ff */
[----:B------:R-:W-:Y:S02]  /*0220*/  IMAD R17, R12, 0x8, R15 ;  /* 0x000000080c117824 */ /* 0x000fe400078e020f */
[----:B------:R-:W-:-:S05]  /*0230*/  IMAD.IADD R12, R11, 0x1, R6 ;  /* 0x000000010b0c7824 */ /* 0x000fca00078e0206 */
[----:B------:R-:W-:Y:S01]  /*0240*/  ISETP.GE.U32.AND P0, PT, R12, R7, PT ;  /* 0x000000070c00720c */ /* 0x000fe20003f06070 */
[----:B--2---:R0:W-:-:S12]  /*0250*/  STS.64 [R17], R8 ;  /* 0x0000000811007388 */ /* 0x0041d80000000a00 */
[----:B------:R-:W-:Y:S05]  /*0260*/  @!P0 BRA `(.L_x_11) ;  /* 0xfffffffc00d88947 */ /* 0x000fea000383ffff */
.L_x_10:
[----:B------:R-:W-:Y:S05]  /*0270*/  BSYNC.RECONVERGENT B0 ;  /* 0x0000000000007941 */ /* 0x000fea0003800200 */
.L_x_9:
[----:B------:R-:W-:Y:S01]  /*0280*/  BAR.SYNC.DEFER_BLOCKING 0x0 ;  /* 0x0000000000007b1d */ /* 0x000fe20000010000 */
[----:B------:R-:W-:Y:S01]  /*0290*/  UISETP.GT.AND UP0, UPT, UR7, UR11, UPT ;  /* 0x0000000b0700728c */ /* 0x000fe2000bf04270 */
[----:B------:R-:W-:-:S08]  /*02a0*/  CS2R R10, SRZ ;  /* 0x00000000000a7805 */ /* 0x000fd0000001ff00 */
[----:B------:R-:W-:Y:S05]  /*02b0*/  BRA.U UP0, `(.L_x_12) ;  /* 0x0000000500807547 */ /* 0x000fea000b800000 */
[----:B------:R-:W1:Y:S01]  /*02c0*/  S2UR UR5, SR_CgaCtaId ;  /* 0x00000000000579c3 */ /* 0x000e620000008800 */
[----:B------:R-:W-:Y:S01]  /*02d0*/  UISETP.GE.U32.AND UP2, UPT, UR6, 0x7, UPT ;  /* 0x000000070600788c */ /* 0x000fe2000bf46070 */
[----:B------:R-:W-:Y:S01]  /*02e0*/  IADD3 R2, PT, PT, R13, UR11, R6 ;  /* 0x0000000b0d027c10 */ /* 0x000fe2000fffe006 */
[----:B------:R-:W-:Y:S01]  /*02f0*/  ULOP3.LUT UR8, UR6, 0x6, URZ, 0xc0, !UPT ;  /* 0x0000000606087892 */ /* 0x000fe2000f8ec0ff */
[----:B------:R-:W-:Y:S01]  /*0300*/  CS2R R10, SRZ ;  /* 0x00000000000a7805 */ /* 0x000fe2000001ff00 */
[----:B------:R-:W-:Y:S01]  /*0310*/  ULOP3.LUT UR9, UR11, 0x1, URZ, 0xc0, !UPT ;  /* 0x000000010b097892 */ /* 0x000fe2000f8ec0ff */
[----:B------:R-:W-:Y:S01]  /*0320*/  UMOV UR4, 0x400 ;  /* 0x0000040000047882 */ /* 0x000fe20000000000 */
[----:B------:R-:W-:Y:S02]  /*0330*/  UISETP.GE.U32.AND UP0, UPT, UR8, 0x3, UPT ;  /* 0x000000030800788c */ /* 0x000fe4000bf06070 */
[----:B------:R-:W-:Y:S02]  /*0340*/  UISETP.NE.U32.AND UP1, UPT, UR9, 0x1, UPT ;  /* 0x000000010900788c */ /* 0x000fe4000bf25070 */
[----:B-1----:R-:W-:Y:S01]  /*0350*/  ULEA UR10, UR5, UR4, 0x18 ;  /* 0x00000004050a7291 */ /* 0x002fe2000f8ec0ff */
[----:B------:R-:W-:Y:S11]  /*0360*/  BRA.U !UP2, `(.L_x_13) ;  /* 0x000000010aa87547 */ /* 0x000ff6000b800000 */
[----:B------:R-:W1:Y:S01]  /*0370*/  S2UR UR8, SR_CgaCtaId ;  /* 0x00000000000879c3 */ /* 0x000e620000008800 */
[----:B------:R-:W-:Y:S01]  /*0380*/  UMOV UR5, 0x400 ;  /* 0x0000040000057882 */ /* 0x000fe20000000000 */
[----:B0-----:R-:W-:Y:S01]  /*0390*/  IMAD.IADD R8, R13, 0x1, R6 ;  /* 0x000000010d087824 */ /* 0x001fe200078e0206 */
[----:B------:R-:W-:Y:S01]  /*03a0*/  UIADD3 UR4, UPT, UPT, UR6, 0x1, URZ ;  /* 0x0000000106047890 */ /* 0x000fe2000fffe0ff */
[----:B------:R-:W-:Y:S01]  /*03b0*/  CS2R R10, SRZ ;  /* 0x00000000000a7805 */ /* 0x000fe2000001ff00 */
[----:B------:R-:W-:Y:S02]  /*03c0*/  UMOV UR9, UR6 ;  /* 0x0000000600097c82 */ /* 0x000fe40008000000 */
[----:B------:R-:W-:Y:S02]  /*03d0*/  ULOP3.LUT UR4, UR4, 0xfffffff8, URZ, 0xc0, !UPT ;  /* 0xfffffff804047892 */ /* 0x000fe4000f8ec0ff */
[----:B-1----:R-:W-:Y:S02]  /*03e0*/  ULEA UR5, UR8, UR5, 0x18 ;  /* 0x0000000508057291 */ /* 0x002fe4000f8ec0ff */
[----:B------:R-:W-:-:S04]  /*03f0*/  UIADD3 UR8, UPT, UPT, -UR4, URZ, URZ ;  /* 0x000000ff04087290 */ /* 0x000fc8000fffe1ff */
[----:B------:R-:W-:-:S04]  /*0400*/  LEA R8, R8, UR5, 0x3 ;  /* 0x0000000508087c11 */ /* 0x000fc8000f8e18ff */
[----:B------:R-:W-:-:S07]  /*0410*/  IADD3 R8, PT, PT, R8, 0x20, RZ ;  /* 0x0000002008087810 */ /* 0x000fce0007ffe0ff */
.L_x_14:
[----:B------:R-:W0:Y:S01]  /*0420*/  LDS.64 R12, [R8+-0x20] ;  /* 0xffffe000080c7984 */ /* 0x000e220000000a00 */
[----:B------:R-:W-:Y:S02]  /*0430*/  USHF.L.U32 UR4, UR9, 0x3, URZ ;  /* 0x0000000309047899 */ /* 0x000fe400080006ff */
[----:B------:R-:W-:Y:S01]  /*0440*/  UIADD3 UR8, UPT, UPT, UR8, 0x8, URZ ;  /* 0x0000000808087890 */ /* 0x000fe2000fffe0ff */
[----:B------:R-:W1:Y:S01]  /*0450*/  LDS.64 R14, [R8+-0x18] ;  /* 0xffffe800080e7984 */ /* 0x000e620000000a00 */
[----:B------:R-:W-:Y:S02]  /*0460*/  UIADD3 UR7, UPT, UPT, UR7, 0x8, URZ ;  /* 0x0000000807077890 */ /* 0x000fe4000fffe0ff */
[----:B------:R-:W-:Y:S01]  /*0470*/  UISETP.NE.AND UP2, UPT, UR8, URZ, UPT ;  /* 0x000000ff0800728c */ /* 0x000fe2000bf45270 */
[----:B------:R-:W2:Y:S01]  /*0480*/  LDS.64 R16, [R8+-0x10] ;  /* 0xfffff00008107984 */ /* 0x000ea20000000a00 */
[----:B------:R-:W-:-:S03]  /*0490*/  UIADD3 UR9, UPT, UPT, UR9, -0x8, URZ ;  /* 0xfffffff809097890 */ /* 0x000fc6000fffe0ff */
[----:B------:R-:W3:Y:S01]  /*04a0*/  LDS.64 R6, [R8+-0x8] ;  /* 0xfffff80008067984 */ /* 0x000ee20000000a00 */
[----:B------:R-:W0:Y:S03]  /*04b0*/  LDCU.64 UR14, c[0x3][UR4] ;  /* 0x00c00000040e77ac */ /* 0x000e260008000a00 */
[----:B------:R-:W4:Y:S01]  /*04c0*/  LDS.64 R4, [R8] ;  /* 0x0000000008047984 */ /* 0x000f220000000a00 */
[----:B------:R-:W1:Y:S01]  /*04d0*/  LDCU.64 UR16, c[0x3][UR4+-0x8] ;  /* 0x00ffff00041077ac */ /* 0x000e620008000a00 */
[----:B------:R-:W2:Y:S01]  /*04e0*/  LDCU.64 UR18, c[0x3][UR4+-0x10] ;  /* 0x00fffe00041277ac */ /* 0x000ea20008000a00 */
[----:B0-----:R-:W-:Y:S01]  /*04f0*/  DFMA R12, R12, UR14, R10 ;  /* 0x0000000e0c0c7c2b */ /* 0x001fe2000800000a */
[----:B------:R-:W3:Y:S01]  /*0500*/  LDCU.64 UR14, c[0x3][UR4+-0x18] ;  /* 0x00fffd00040e77ac */ /* 0x000ee20008000a00 */
[----:B------:R-:W0:Y:S06]  /*0510*/  LDS.64 R10, [R8+0x8] ;  /* 0x00000800080a7984 */ /* 0x000e2c0000000a00 */
[----:B-1----:R-:W-:Y:S01]  /*0520*/  DFMA R14, R14, UR16, R12 ;  /* 0x000000100e0e7c2b */ /* 0x002fe2000800000c */
[----:B------:R-:W4:Y:S01]  /*0530*/  LDCU.64 UR16, c[0x3][UR4+-0x20] ;  /* 0x00fffc00041077ac */ /* 0x000f220008000a00 */
[----:B------:R-:W1:Y:S06]  /*0540*/  LDS.64 R12, [R8+0x10] ;  /* 0x00001000080c7984 */ /* 0x000e6c0000000a00 */
[----:B--2---:R-:W-:Y:S01]  /*0550*/  DFMA R14, R16, UR18, R14 ;  /* 0x00000012100e7c2b */ /* 0x004fe2000800000e */
[----:B------:R-:W0:Y:S01]  /*0560*/  LDCU.64 UR18, c[0x3][UR4+-0x28] ;  /* 0x00fffb00041277ac */ /* 0x000e220008000a00 */
[----:B------:R2:W5:Y:S06]  /*0570*/  LDS.64 R16, [R8+0x18] ;  /* 0x0000180008107984 */ /* 0x00056c0000000a00 */
[----:B---3--:R-:W-:Y:S01]  /*0580*/  DFMA R6, R6, UR14, R14 ;  /* 0x0000000e06067c2b */ /* 0x008fe2000800000e */
[----:B------:R-:W1:Y:S01]  /*0590*/  LDCU.64 UR14, c[0x3][UR4+-0x30] ;  /* 0x00fffa00040e77ac */ /* 0x000e620008000a00 */
[----:B--2---:R-:W-:Y:S01]  /*05a0*/  VIADD R8, R8, 0x40 ;  /* 0x0000004008087836 */ /* 0x004fe20000000000 */
[----:B------:R-:W5:Y:S05]  /*05b0*/  LDCU.64 UR4, c[0x3][UR4+-0x38] ;  /* 0x00fff900040477ac */ /* 0x000f6a0008000a00 */
[----:B----4-:R-:W-:-:S08]  /*05c0*/  DFMA R4, R4, UR16, R6 ;  /* 0x0000001004047c2b */ /* 0x010fd00008000006 */
[----:B0-----:R-:W-:-:S08]  /*05d0*/  DFMA R4, R10, UR18, R4 ;  /* 0x000000120a047c2b */ /* 0x001fd00008000004 */
[----:B-1----:R-:W-:-:S08]  /*05e0*/  DFMA R4, R12, UR14, R4 ;  /* 0x0000000e0c047c2b */ /* 0x002fd00008000004 */
[----:B-----5:R-:W-:Y:S01]  /*05f0*/  DFMA R10, R16, UR4, R4 ;  /* 0x00000004100a7c2b */ /* 0x020fe20008000004 */
[----:B------:R-:W-:Y:S10]  /*0600*/  BRA.U UP2, `(.L_x_14) ;  /* 0xfffffffd02847547 */ /* 0x000ff4000b83ffff */
.L_x_13:
[----:B------:R-:W-:Y:S05]  /*0610*/  BRA.U !UP0, `(.L_x_15) ;  /* 0x0000000108507547 */ /* 0x000fea000b800000 */
[----:B------:R-:W1:Y:S01]  /*0620*/  S2UR UR5, SR_CgaCtaId ;  /* 0x00000000000579c3 */ /* 0x000e620000008800 */
[----:B------:R-:W-:Y:S01]  /*0630*/  UMOV UR4, 0x400 ;  /* 0x0000040000047882 */ /* 0x000fe20000000000 */
[----:B------:R-:W-:Y:S01]  /*0640*/  IADD3 R4, PT, PT, R2, UR7, RZ ;  /* 0x0000000702047c10 */ /* 0x000fe2000fffe0ff */
[----:B-1----:R-:W-:-:S06]  /*0650*/  ULEA UR4, UR5, UR4, 0x18 ;  /* 0x0000000405047291 */ /* 0x002fcc000f8ec0ff */
[----:B------:R-:W-:Y:S01]  /*0660*/  LEA R14, R4, UR4, 0x3 ;  /* 0x00000004040e7c11 */ /* 0x000fe2000f8e18ff */
[----:B------:R-:W-:Y:S02]  /*0670*/  UIADD3 UR4, UPT, UPT, -UR7, UR11, URZ ;  /* 0x0000000b07047290 */ /* 0x000fe4000fffe1ff */
[----:B------:R-:W-:Y:S02]  /*0680*/  UIADD3 UR7, UPT, UPT, UR7, 0x4, URZ ;  /* 0x0000000407077890 */ /* 0x000fe4000fffe0ff */
[----:B------:R-:W1:Y:S01]  /*0690*/  LDS.64 R4, [R14] ;  /* 0x000000000e047984 */ /* 0x000e620000000a00 */
[----:B------:R-:W-:-:S03]  /*06a0*/  USHF.L.U32 UR4, UR4, 0x3, URZ ;  /* 0x0000000304047899 */ /* 0x000fc600080006ff */
[----:B------:R-:W2:Y:S04]  /*06b0*/  LDS.64 R6, [R14+0x8] ;  /* 0x000008000e067984 */ /* 0x000ea80000000a00 */
[----:B0-----:R-:W0:Y:S04]  /*06c0*/  LDS.64 R8, [R14+0x10] ;  /* 0x000010000e087984 */ /* 0x001e280000000a00 */
[----:B------:R-:W3:Y:S01]  /*06d0*/  LDS.64 R12, [R14+0x18] ;  /* 0x000018000e0c7984 */ /* 0x000ee20000000a00 */
[----:B------:R-:W1:Y:S01]  /*06e0*/  LDCU.64 UR8, c[0x3][UR4] ;  /* 0x00c00000040877ac */ /* 0x000e620008000a00 */
[----:B------:R-:W2:Y:S01]  /*06f0*/  LDCU.64 UR14, c[0x3][UR4+-0x8] ;  /* 0x00ffff00040e77ac */ /* 0x000ea20008000a00 */
[----:B------:R-:W0:Y:S01]  /*0700*/  LDCU.64 UR16, c[0x3][UR4+-0x10] ;  /* 0x00fffe00041077ac */ /* 0x000e220008000a00 */
[----:B------:R-:W3:Y:S01]  /*0710*/  LDCU.64 UR4, c[0x3][UR4+-0x18] ;  /* 0x00fffd00040477ac */ /* 0x000ee20008000a00 */
[----:B-1----:R-:W-:-:S08]  /*0720*/  DFMA R4, R4, UR8, R10 ;  /* 0x0000000804047c2b */ /* 0x002fd0000800000a */
[----:B--2---:R-:W-:-:S08]  /*0730*/  DFMA R4, R6, UR14, R4 ;  /* 0x0000000e06047c2b */ /* 0x004fd00008000004 */
[----:B0-----:R-:W-:-:S08]  /*0740*/  DFMA R4, R8, UR16, R4 ;  /* 0x0000001008047c2b */ /* 0x001fd00008000004 */
[----:B---3--:R-:W-:-:S11]  /*0750*/  DFMA R10, R12, UR4, R4 ;  /* 0x000000040c0a7c2b */ /* 0x008fd60008000004 */
.L_x_15:
[----:B------:R-:W-:Y:S05]  /*0760*/  BRA.U UP1, `(.L_x_16) ;  /* 0x0000000101387547 */ /* 0x000fea000b800000 */
[----:B------:R-:W1:Y:S01]  /*0770*/  S2UR UR5, SR_CgaCtaId ;  /* 0x00000000000579c3 */ /* 0x000e620000008800 */
[----:B------:R-:W-:Y:S01]  /*0780*/  UMOV UR4, 0x400 ;  /* 0x0000040000047882 */ /* 0x000fe20000000000 */
[----:B------:R-:W-:Y:S01]  /*0790*/  VIADD R4, R2, UR7 ;  /* 0x0000000702047c36 */ /* 0x000fe20008000000 */
[----:B-1----:R-:W-:-:S06]  /*07a0*/  ULEA UR4, UR5, UR4, 0x18 ;  /* 0x0000000405047291 */ /* 0x002fcc000f8ec0ff */
[----:B0-----:R-:W-:Y:S01]  /*07b0*/  LEA R8, R4, UR4, 0x3 ;  /* 0x0000000404087c11 */ /* 0x001fe2000f8e18ff */
[----:B------:R-:W-:Y:S02]  /*07c0*/  UIADD3 UR4, UPT, UPT, -UR7, UR11, URZ ;  /* 0x0000000b07047290 */ /* 0x000fe4000fffe1ff */
[----:B------:R-:W-:Y:S02]  /*07d0*/  UIADD3 UR7, UPT, UPT, UR7, 0x2, URZ ;  /* 0x0000000207077890 */ /* 0x000fe4000fffe0ff */
[----:B------:R-:W0:Y:S01]  /*07e0*/  LDS.64 R4, [R8] ;  /* 0x0000000008047984 */ /* 0x000e220000000a00 */
[----:B------:R-:W-:-:S03]  /*07f0*/  USHF.L.U32 UR4, UR4, 0x3, URZ ;  /* 0x0000000304047899 */ /* 0x000fc600080006ff */
[----:B------:R-:W1:Y:S09]  /*0800*/  LDS.64 R6, [R8+0x8] ;  /* 0x0000080008067984 */ /* 0x000e720000000a00 */
[----:B------:R-:W0:Y:S01]  /*0810*/  LDCU.64 UR8, c[0x3][UR4] ;  /* 0x00c00000040877ac */ /* 0x000e220008000a00 */
[----:B------:R-:W1:Y:S01]  /*0820*/  LDCU.64 UR4, c[0x3][UR4+-0x8] ;  /* 0x00ffff00040477ac */ /* 0x000e620008000a00 */
[----:B0-----:R-:W-:-:S08]  /*0830*/  DFMA R4, R4, UR8, R10 ;  /* 0x0000000804047c2b */ /* 0x001fd0000800000a */
[----:B-1----:R-:W-:-:S11]  /*0840*/  DFMA R10, R6, UR4, R4 ;  /* 0x00000004060a7c2b */ /* 0x002fd60008000004 */
.L_x_16:
[----:B------:R-:W-:Y:S01]  /*0850*/  IADD3 R2, PT, PT, R2, UR7, RZ ;  /* 0x0000000702027c10 */ /* 0x000fe2000fffe0ff */
[----:B------:R-:W-:-:S03]  /*0860*/  UIADD3 UR4, UPT, UPT, -UR7, UR11, URZ ;  /* 0x0000000b07047290 */ /* 0x000fc6000fffe1ff */
[----:B------:R-:W-:Y:S01]  /*0870*/  LEA R2, R2, UR10, 0x3 ;  /* 0x0000000a02027c11 */ /* 0x000fe2000f8e18ff */
[----:B------:R-:W-:-:S04]  /*0880*/  USHF.L.U32 UR4, UR4, 0x3, URZ ;  /* 0x0000000304047899 */ /* 0x000fc800080006ff */
[----:B------:R-:W1:Y:S08]  /*0890*/  LDS.64 R4, [R2] ;  /* 0x0000000002047984 */ /* 0x000e700000000a00 */
[----:B------:R-:W1:Y:S02]  /*08a0*/  LDCU.64 UR4, c[0x3][UR4] ;  /* 0x00c00000040477ac */ /* 0x000e640008000a00 */
[----:B-1----:R-:W-:-:S11]  /*08b0*/  DFMA R10, R4, UR4, R10 ;  /* 0x00000004040a7c2b */ /* 0x002fd6000800000a */
.L_x_12:
[----:B------:R-:W1:Y:S01]  /*08c0*/  LDC.64 R4, c[0x0][0x390] ;  /* 0x0000e400ff047b82 */ /* 0x000e620000000a00 */
[----:B------:R-:W-:-:S05]  /*08d0*/  IADD3 R3, PT, PT, R3, UR11, R0 ;  /* 0x0000000b03037c10 */ /* 0x000fca000fffe000 */
[----:B-1----:R-:W-:-:S05]  /*08e0*/  IMAD.WIDE R2, R3, 0x8, R4 ;  /* 0x0000000803027825 */ /* 0x002fca00078e0204 */
[----:B------:R-:W-:Y:S01]  /*08f0*/  STG.E.64 desc[UR12][R2.64], R10 ;  /* 0x0000000a02007986 */ /* 0x000fe2000c101b0c */
[----:B------:R-:W-:Y:S05]  /*0900*/  EXIT ;  /* 0x000000000000794d */ /* 0x000fea0003800000 */
.L_x_17:
        /* <DEDUP_REMOVED lines=15> */
.L_x_19:


//--------------------- .nv.shared._Z12kernelColumnPdS_S_iii --------------------------
	.section	.nv.shared._Z12kernelColumnPdS_S_iii,"aw",@nobits
	.sectionflags	@""
	.align	16
	.zero		1024


//--------------------- .nv.shared.reserved.0     --------------------------
	.section	.nv.shared.reserved.0,"aw",@nobits
	.weak		__nv_reservedSMEM_offset_0_alias
	.size		__nv_reservedSMEM_offset_0_alias, 0, 64
	.other		__nv_reservedSMEM_offset_0_alias,@"STO_CUDA_RESERVED_SHARED STV_DEFAULT"
__nv_reservedSMEM_offset_0_alias:
	.zero		0
	.zero		64


//--------------------- .nv.shared._Z9kernelRowPdS_S_iii --------------------------
	.section	.nv.shared._Z9kernelRowPdS_S_iii,"aw",@nobits
	.sectionflags	@""
	.align	16
	.zero		1024


//--------------------- .nv.constant0._Z12kernelColumnPdS_S_iii --------------------------
	.section	.nv.constant0._Z12kernelColumnPdS_S_iii,"a",@progbits
	.sectionflags	@""
	.align	4
.nv.constant0._Z12kernelColumnPdS_S_iii:
	.zero		932


//--------------------- .nv.constant0._Z9kernelRowPdS_S_iii --------------------------
	.section	.nv.constant0._Z9kernelRowPdS_S_iii,"a",@progbits
	.sectionflags	@""
	.align	4
.nv.constant0._Z9kernelRowPdS_S_iii:
	.zero		932


//--------------------- SYMBOLS --------------------------

	.type		.nv.reservedSmem.offset0,@object
	.size		.nv.reservedSmem.offset0,0x4
	.type		.nv.reservedSmem.cap,@object
	.size		.nv.reservedSmem.cap,0x4
